//
// Generated by NVIDIA NVVM Compiler
//
// Compiler Build ID: CL-36424714
// Cuda compilation tools, release 13.0, V13.0.88
// Based on NVVM 20.0.0
//

.version 9.0
.target sm_100
.address_size 64

	// .globl	_Z12conv1dKernelPiS_S_ii

.visible .entry _Z12conv1dKernelPiS_S_ii(
	.param .u64 .ptr .align 1 _Z12conv1dKernelPiS_S_ii_param_0,
	.param .u64 .ptr .align 1 _Z12conv1dKernelPiS_S_ii_param_1,
	.param .u64 .ptr .align 1 _Z12conv1dKernelPiS_S_ii_param_2,
	.param .u32 _Z12conv1dKernelPiS_S_ii_param_3,
	.param .u32 _Z12conv1dKernelPiS_S_ii_param_4
)
{
	.reg .pred 	%p<55>;
	.reg .b32 	%r<136>;
	.reg .b64 	%rd<47>;

	ld.param.u64 	%rd7, [_Z12conv1dKernelPiS_S_ii_param_0];
	ld.param.u64 	%rd8, [_Z12conv1dKernelPiS_S_ii_param_1];
	ld.param.u64 	%rd6, [_Z12conv1dKernelPiS_S_ii_param_2];
	ld.param.u32 	%r65, [_Z12conv1dKernelPiS_S_ii_param_3];
	ld.param.u32 	%r66, [_Z12conv1dKernelPiS_S_ii_param_4];
	cvta.to.global.u64 	%rd1, %rd8;
	cvta.to.global.u64 	%rd2, %rd7;
	mov.u32 	%r68, %ctaid.x;
	mov.u32 	%r69, %ntid.x;
	mov.u32 	%r70, %tid.x;
	mad.lo.s32 	%r1, %r68, %r69, %r70;
	shr.u32 	%r71, %r66, 31;
	add.s32 	%r72, %r66, %r71;
	shr.s32 	%r73, %r72, 1;
	sub.s32 	%r2, %r1, %r73;
	setp.lt.s32 	%p1, %r66, 1;
	mov.b32 	%r112, 0;
	@%p1 bra 	$L__BB0_41;
	and.b32  	%r3, %r66, 7;
	setp.lt.u32 	%p2, %r66, 8;
	mov.b32 	%r128, 0;
	mov.u32 	%r112, %r128;
	@%p2 bra 	$L__BB0_20;
	and.b32  	%r128, %r66, 2147483640;
	mov.b32 	%r110, 0;
	mov.u32 	%r112, %r110;
$L__BB0_3:
	.pragma "nounroll";
	add.s32 	%r7, %r2, %r110;
	setp.lt.s32 	%p3, %r7, 0;
	setp.ge.s32 	%p4, %r7, %r65;
	mul.wide.u32 	%rd9, %r110, 4;
	add.s64 	%rd3, %rd1, %rd9;
	or.pred  	%p5, %p3, %p4;
	@%p5 bra 	$L__BB0_5;
	mul.wide.u32 	%rd10, %r7, 4;
	add.s64 	%rd11, %rd2, %rd10;
	ld.global.u32 	%r77, [%rd11];
	ld.global.u32 	%r78, [%rd3];
	mad.lo.s32 	%r112, %r78, %r77, %r112;
$L__BB0_5:
	add.s32 	%r10, %r7, 1;
	setp.lt.s32 	%p6, %r10, 0;
	setp.ge.s32 	%p7, %r10, %r65;
	or.pred  	%p8, %p6, %p7;
	@%p8 bra 	$L__BB0_7;
	mul.wide.u32 	%rd12, %r10, 4;
	add.s64 	%rd13, %rd2, %rd12;
	ld.global.u32 	%r79, [%rd13];
	ld.global.u32 	%r80, [%rd3+4];
	mad.lo.s32 	%r112, %r80, %r79, %r112;
$L__BB0_7:
	add.s32 	%r13, %r7, 2;
	setp.lt.s32 	%p9, %r13, 0;
	setp.ge.s32 	%p10, %r13, %r65;
	or.pred  	%p11, %p9, %p10;
	@%p11 bra 	$L__BB0_9;
	mul.wide.u32 	%rd14, %r13, 4;
	add.s64 	%rd15, %rd2, %rd14;
	ld.global.u32 	%r81, [%rd15];
	ld.global.u32 	%r82, [%rd3+8];
	mad.lo.s32 	%r112, %r82, %r81, %r112;
$L__BB0_9:
	add.s32 	%r16, %r7, 3;
	setp.lt.s32 	%p12, %r16, 0;
	setp.ge.s32 	%p13, %r16, %r65;
	or.pred  	%p14, %p12, %p13;
	@%p14 bra 	$L__BB0_11;
	mul.wide.u32 	%rd16, %r16, 4;
	add.s64 	%rd17, %rd2, %rd16;
	ld.global.u32 	%r83, [%rd17];
	ld.global.u32 	%r84, [%rd3+12];
	mad.lo.s32 	%r112, %r84, %r83, %r112;
$L__BB0_11:
	add.s32 	%r19, %r7, 4;
	setp.lt.s32 	%p15, %r19, 0;
	setp.ge.s32 	%p16, %r19, %r65;
	or.pred  	%p17, %p15, %p16;
	@%p17 bra 	$L__BB0_13;
	mul.wide.u32 	%rd18, %r19, 4;
	add.s64 	%rd19, %rd2, %rd18;
	ld.global.u32 	%r85, [%rd19];
	ld.global.u32 	%r86, [%rd3+16];
	mad.lo.s32 	%r112, %r86, %r85, %r112;
$L__BB0_13:
	add.s32 	%r22, %r7, 5;
	setp.lt.s32 	%p18, %r22, 0;
	setp.ge.s32 	%p19, %r22, %r65;
	or.pred  	%p20, %p18, %p19;
	@%p20 bra 	$L__BB0_15;
	mul.wide.u32 	%rd20, %r22, 4;
	add.s64 	%rd21, %rd2, %rd20;
	ld.global.u32 	%r87, [%rd21];
	ld.global.u32 	%r88, [%rd3+20];
	mad.lo.s32 	%r112, %r88, %r87, %r112;
$L__BB0_15:
	add.s32 	%r25, %r7, 6;
	setp.lt.s32 	%p21, %r25, 0;
	setp.ge.s32 	%p22, %r25, %r65;
	or.pred  	%p23, %p21, %p22;
	@%p23 bra 	$L__BB0_17;
	mul.wide.u32 	%rd22, %r25, 4;
	add.s64 	%rd23, %rd2, %rd22;
	ld.global.u32 	%r89, [%rd23];
	ld.global.u32 	%r90, [%rd3+24];
	mad.lo.s32 	%r112, %r90, %r89, %r112;
$L__BB0_17:
	add.s32 	%r28, %r7, 7;
	setp.lt.s32 	%p24, %r28, 0;
	setp.ge.s32 	%p25, %r28, %r65;
	or.pred  	%p26, %p24, %p25;
	@%p26 bra 	$L__BB0_19;
	mul.wide.u32 	%rd24, %r28, 4;
	add.s64 	%rd25, %rd2, %rd24;
	ld.global.u32 	%r91, [%rd25];
	ld.global.u32 	%r92, [%rd3+28];
	mad.lo.s32 	%r112, %r92, %r91, %r112;
$L__BB0_19:
	add.s32 	%r110, %r110, 8;
	setp.ne.s32 	%p27, %r110, %r128;
	@%p27 bra 	$L__BB0_3;
$L__BB0_20:
	setp.eq.s32 	%p28, %r3, 0;
	@%p28 bra 	$L__BB0_41;
	and.b32  	%r35, %r66, 3;
	setp.lt.u32 	%p29, %r3, 4;
	@%p29 bra 	$L__BB0_31;
	add.s32 	%r36, %r2, %r128;
	setp.lt.s32 	%p30, %r36, 0;
	setp.ge.s32 	%p31, %r36, %r65;
	mul.wide.u32 	%rd26, %r128, 4;
	add.s64 	%rd4, %rd1, %rd26;
	or.pred  	%p32, %p30, %p31;
	@%p32 bra 	$L__BB0_24;
	mul.wide.u32 	%rd27, %r36, 4;
	add.s64 	%rd28, %rd2, %rd27;
	ld.global.u32 	%r94, [%rd28];
	ld.global.u32 	%r95, [%rd4];
	mad.lo.s32 	%r112, %r95, %r94, %r112;
$L__BB0_24:
	add.s32 	%r39, %r36, 1;
	setp.lt.s32 	%p33, %r39, 0;
	setp.ge.s32 	%p34, %r39, %r65;
	or.pred  	%p35, %p33, %p34;
	@%p35 bra 	$L__BB0_26;
	mul.wide.u32 	%rd29, %r39, 4;
	add.s64 	%rd30, %rd2, %rd29;
	ld.global.u32 	%r96, [%rd30];
	ld.global.u32 	%r97, [%rd4+4];
	mad.lo.s32 	%r112, %r97, %r96, %r112;
$L__BB0_26:
	add.s32 	%r42, %r36, 2;
	setp.lt.s32 	%p36, %r42, 0;
	setp.ge.s32 	%p37, %r42, %r65;
	or.pred  	%p38, %p36, %p37;
	@%p38 bra 	$L__BB0_28;
	mul.wide.u32 	%rd31, %r42, 4;
	add.s64 	%rd32, %rd2, %rd31;
	ld.global.u32 	%r98, [%rd32];
	ld.global.u32 	%r99, [%rd4+8];
	mad.lo.s32 	%r112, %r99, %r98, %r112;
$L__BB0_28:
	add.s32 	%r45, %r36, 3;
	setp.lt.s32 	%p39, %r45, 0;
	setp.ge.s32 	%p40, %r45, %r65;
	or.pred  	%p41, %p39, %p40;
	@%p41 bra 	$L__BB0_30;
	mul.wide.u32 	%rd33, %r45, 4;
	add.s64 	%rd34, %rd2, %rd33;
	ld.global.u32 	%r100, [%rd34];
	ld.global.u32 	%r101, [%rd4+12];
	mad.lo.s32 	%r112, %r101, %r100, %r112;
$L__BB0_30:
	add.s32 	%r128, %r128, 4;
$L__BB0_31:
	setp.eq.s32 	%p42, %r35, 0;
	@%p42 bra 	$L__BB0_41;
	setp.eq.s32 	%p43, %r35, 1;
	@%p43 bra 	$L__BB0_38;
	add.s32 	%r52, %r2, %r128;
	setp.lt.s32 	%p44, %r52, 0;
	setp.ge.s32 	%p45, %r52, %r65;
	mul.wide.u32 	%rd35, %r128, 4;
	add.s64 	%rd5, %rd1, %rd35;
	or.pred  	%p46, %p44, %p45;
	@%p46 bra 	$L__BB0_35;
	mul.wide.u32 	%rd36, %r52, 4;
	add.s64 	%rd37, %rd2, %rd36;
	ld.global.u32 	%r103, [%rd37];
	ld.global.u32 	%r104, [%rd5];
	mad.lo.s32 	%r112, %r104, %r103, %r112;
$L__BB0_35:
	add.s32 	%r55, %r52, 1;
	setp.lt.s32 	%p47, %r55, 0;
	setp.ge.s32 	%p48, %r55, %r65;
	or.pred  	%p49, %p47, %p48;
	@%p49 bra 	$L__BB0_37;
	mul.wide.u32 	%rd38, %r55, 4;
	add.s64 	%rd39, %rd2, %rd38;
	ld.global.u32 	%r105, [%rd39];
	ld.global.u32 	%r106, [%rd5+4];
	mad.lo.s32 	%r112, %r106, %r105, %r112;
$L__BB0_37:
	add.s32 	%r128, %r128, 2;
$L__BB0_38:
	and.b32  	%r107, %r66, 1;
	setp.eq.b32 	%p50, %r107, 1;
	not.pred 	%p51, %p50;
	@%p51 bra 	$L__BB0_41;
	add.s32 	%r62, %r2, %r128;
	setp.lt.s32 	%p52, %r62, 0;
	setp.ge.s32 	%p53, %r62, %r65;
	or.pred  	%p54, %p52, %p53;
	@%p54 bra 	$L__BB0_41;
	mul.wide.u32 	%rd40, %r62, 4;
	add.s64 	%rd41, %rd2, %rd40;
	ld.global.u32 	%r108, [%rd41];
	mul.wide.u32 	%rd42, %r128, 4;
	add.s64 	%rd43, %rd1, %rd42;
	ld.global.u32 	%r109, [%rd43];
	mad.lo.s32 	%r112, %r109, %r108, %r112;
$L__BB0_41:
	cvta.to.global.u64 	%rd44, %rd6;
	mul.wide.s32 	%rd45, %r1, 4;
	add.s64 	%rd46, %rd44, %rd45;
	st.global.u32 	[%rd46], %r112;
	ret;

}


// ===== COMPILED SASS (sm_100) =====

	.target	sm_100

	.elftype	@"ET_EXEC"


//--------------------- .note.nv.tkinfo           --------------------------
	.section	.note.nv.tkinfo,"",@"SHT_NOTE"
	.sectionflags	@"SHF_NOTE_NV_TKINFO"
	.tkinfo
        /*0018*/ 	.word	0x00000002
        /*0030*/ 	.string	""
        /*0030*/ 	.string	"ptxas"
        /*0030*/ 	.string	"Cuda compilation tools, release 13.0, V13.0.88"
        /*0030*/ 	.string	"Build cuda_13.0.r13.0/compiler.36424714_0"
        /*0030*/ 	.string	"-arch sm_100 -m 64 "



//--------------------- .note.nv.cuinfo           --------------------------
	.section	.note.nv.cuinfo,"",@"SHT_NOTE"
	.sectionflags	@"SHF_NOTE_NV_CUINFO"
        /*0018*/ 	.short	0x0002
        /*001a*/ 	.short	0x0064
        /*001c*/ 	.short	0x0082
	.zero		2


//--------------------- .nv.info                  --------------------------
	.section	.nv.info,"",@"SHT_CUDA_INFO"
	.align	4


	//----- nvinfo : EIATTR_REGCOUNT
	.align		4
        /*0000*/ 	.byte	0x04, 0x2f
        /*0002*/ 	.short	(.L_1 - .L_0)
	.align		4
.L_0:
        /*0004*/ 	.word	index@(_Z12conv1dKernelPiS_S_ii)
        /*0008*/ 	.word	0x00000020


	//----- nvinfo : EIATTR_FRAME_SIZE
	.align		4
.L_1:
        /*000c*/ 	.byte	0x04, 0x11
        /*000e*/ 	.short	(.L_3 - .L_2)
	.align		4
.L_2:
        /*0010*/ 	.word	index@(_Z12conv1dKernelPiS_S_ii)
        /*0014*/ 	.word	0x00000000


	//----- nvinfo : EIATTR_MIN_STACK_SIZE
	.align		4
.L_3:
        /*0018*/ 	.byte	0x04, 0x12
        /*001a*/ 	.short	(.L_5 - .L_4)
	.align		4
.L_4:
        /*001c*/ 	.word	index@(_Z12conv1dKernelPiS_S_ii)
        /*0020*/ 	.word	0x00000000
.L_5:


//--------------------- .nv.compat                --------------------------
	.section	.nv.compat,"",@"SHT_CUDA_COMPAT_INFO"
	.align	4
        /*0000*/ 	.byte	0x02, 0x09, 0x00, 0x00, 0x02, 0x02, 0x01, 0x00, 0x02, 0x05, 0x05, 0x00, 0x03, 0x07, 0x01, 0x01
        /*0010*/ 	.byte	0x02, 0x03, 0x00, 0x00, 0x02, 0x06, 0x01, 0x00, 0x04, 0x0b, 0x08, 0x00, 0x09, 0x00, 0x00, 0x00
        /*0020*/ 	.byte	0x00, 0x00, 0x00, 0x00


//--------------------- .nv.info._Z12conv1dKernelPiS_S_ii --------------------------
	.section	.nv.info._Z12conv1dKernelPiS_S_ii,"",@"SHT_CUDA_INFO"
	.sectionflags	@""
	.align	4


	//----- nvinfo : EIATTR_CUDA_API_VERSION
	.align		4
        /*0000*/ 	.byte	0x04, 0x37
        /*0002*/ 	.short	(.L_7 - .L_6)
.L_6:
        /*0004*/ 	.word	0x00000082


	//----- nvinfo : EIATTR_KPARAM_INFO
	.align		4
.L_7:
        /*0008*/ 	.byte	0x04, 0x17
        /*000a*/ 	.short	(.L_9 - .L_8)
.L_8:
        /*000c*/ 	.word	0x00000000
        /*0010*/ 	.short	0x0004
        /*0012*/ 	.short	0x001c
        /*0014*/ 	.byte	0x00, 0xf0, 0x11, 0x00


	//----- nvinfo : EIATTR_KPARAM_INFO
	.align		4
.L_9:
        /*0018*/ 	.byte	0x04, 0x17
        /*001a*/ 	.short	(.L_11 - .L_10)
.L_10:
        /*001c*/ 	.word	0x00000000
        /*0020*/ 	.short	0x0003
        /*0022*/ 	.short	0x0018
        /*0024*/ 	.byte	0x00, 0xf0, 0x11, 0x00


	//----- nvinfo : EIATTR_KPARAM_INFO
	.align		4
.L_11:
        /*0028*/ 	.byte	0x04, 0x17
        /*002a*/ 	.short	(.L_13 - .L_12)
.L_12:
        /*002c*/ 	.word	0x00000000
        /*0030*/ 	.short	0x0002
        /*0032*/ 	.short	0x0010
        /*0034*/ 	.byte	0x00, 0xf5, 0x21, 0x00


	//----- nvinfo : EIATTR_KPARAM_INFO
	.align		4
.L_13:
        /*0038*/ 	.byte	0x04, 0x17
        /*003a*/ 	.short	(.L_15 - .L_14)
.L_14:
        /*003c*/ 	.word	0x00000000
        /*0040*/ 	.short	0x0001
        /*0042*/ 	.short	0x0008
        /*0044*/ 	.byte	0x00, 0xf5, 0x21, 0x00


	//----- nvinfo : EIATTR_KPARAM_INFO
	.align		4
.L_15:
        /*0048*/ 	.byte	0x04, 0x17
        /*004a*/ 	.short	(.L_17 - .L_16)
.L_16:
        /*004c*/ 	.word	0x00000000
        /*0050*/ 	.short	0x0000
        /*0052*/ 	.short	0x0000
        /*0054*/ 	.byte	0x00, 0xf5, 0x21, 0x00


	//----- nvinfo : EIATTR_SPARSE_MMA_MASK
	.align		4
.L_17:
        /*0058*/ 	.byte	0x03, 0x50
        /*005a*/ 	.short	0x0000


	//----- nvinfo : EIATTR_MAXREG_COUNT
	.align		4
        /*005c*/ 	.byte	0x03, 0x1b
        /*005e*/ 	.short	0x00ff


	//----- nvinfo : EIATTR_MERCURY_ISA_VERSION
	.align		4
        /*0060*/ 	.byte	0x03, 0x5f
        /*0062*/ 	.short	0x0101


	//----- nvinfo : EIATTR_VRC_CTA_INIT_COUNT
	.align		4
        /*0064*/ 	.byte	0x02, 0x4a
	.zero		1
	.zero		1


	//----- nvinfo : EIATTR_EXIT_INSTR_OFFSETS
	.align		4
        /*0068*/ 	.byte	0x04, 0x1c
        /*006a*/ 	.short	(.L_19 - .L_18)


	//   ....[0]....
.L_18:
        /*006c*/ 	.word	0x00000b20


	//----- nvinfo : EIATTR_CRS_STACK_SIZE
	.align		4
.L_19:
        /*0070*/ 	.byte	0x04, 0x1e
        /*0072*/ 	.short	(.L_21 - .L_20)
.L_20:
        /*0074*/ 	.word	0x00000000


	//----- nvinfo : EIATTR_CBANK_PARAM_SIZE
	.align		4
.L_21:
        /*0078*/ 	.byte	0x03, 0x19
        /*007a*/ 	.short	0x0020


	//----- nvinfo : EIATTR_PARAM_CBANK
	.align		4
        /*007c*/ 	.byte	0x04, 0x0a
        /*007e*/ 	.short	(.L_23 - .L_22)
	.align		4
.L_22:
        /*0080*/ 	.word	index@(.nv.constant0._Z12conv1dKernelPiS_S_ii)
        /*0084*/ 	.short	0x0380
        /*0086*/ 	.short	0x0020


	//----- nvinfo : EIATTR_SW_WAR
	.align		4
.L_23:
        /*0088*/ 	.byte	0x04, 0x36
        /*008a*/ 	.short	(.L_25 - .L_24)
.L_24:
        /*008c*/ 	.word	0x00000008
.L_25:


//--------------------- .nv.callgraph             --------------------------
	.section	.nv.callgraph,"",@"SHT_CUDA_CALLGRAPH"
	.align	4
	.sectionentsize	8
	.align		4
        /*0000*/ 	.word	0x00000000
	.align		4
        /*0004*/ 	.word	0xffffffff
	.align		4
        /*0008*/ 	.word	0x00000000
	.align		4
        /*000c*/ 	.word	0xfffffffe
	.align		4
        /*0010*/ 	.word	0x00000000
	.align		4
        /*0014*/ 	.word	0xfffffffd
	.align		4
        /*0018*/ 	.word	0x00000000
	.align		4
        /*001c*/ 	.word	0xfffffffc


//--------------------- .text._Z12conv1dKernelPiS_S_ii --------------------------
	.section	.text._Z12conv1dKernelPiS_S_ii,"ax",@progbits
	.align	128
        .global         _Z12conv1dKernelPiS_S_ii
        .type           _Z12conv1dKernelPiS_S_ii,@function
        .size           _Z12conv1dKernelPiS_S_ii,(.L_x_7 - _Z12conv1dKernelPiS_S_ii)
        .other          _Z12conv1dKernelPiS_S_ii,@"STO_CUDA_ENTRY STV_DEFAULT"
_Z12conv1dKernelPiS_S_ii:
.text._Z12conv1dKernelPiS_S_ii:
[----:B------:R-:W-:Y:S01]  /*0000*/  LDC R1, c[0x0][0x37c] ;  /* 0x0000df00ff017b82 */ /* 0x000fe20000000800 */
[----:B------:R-:W0:Y:S01]  /*0010*/  S2R R3, SR_TID.X ;  /* 0x0000000000037919 */ /* 0x000e220000002100 */
[----:B------:R-:W1:Y:S06]  /*0020*/  LDCU UR5, c[0x0][0x39c] ;  /* 0x00007380ff0577ac */ /* 0x000e6c0008000800 */
[----:B------:R-:W0:Y:S01]  /*0030*/  S2UR UR4, SR_CTAID.X ;  /* 0x00000000000479c3 */ /* 0x000e220000002500 */
[----:B------:R-:W-:Y:S01]  /*0040*/  HFMA2 R0, -RZ, RZ, 0, 0 ;  /* 0x00000000ff007431 */ /* 0x000fe200000001ff */
[----:B------:R-:W2:Y:S06]  /*0050*/  LDCU.64 UR8, c[0x0][0x358] ;  /* 0x00006b00ff0877ac */ /* 0x000eac0008000a00 */
[----:B------:R-:W0:Y:S01]  /*0060*/  LDC R2, c[0x0][0x360] ;  /* 0x0000d800ff027b82 */ /* 0x000e220000000800 */
[----:B-1----:R-:W-:Y:S01]  /*0070*/  UISETP.GE.AND UP0, UPT, UR5, 0x1, UPT ;  /* 0x000000010500788c */ /* 0x002fe2000bf06270 */
[----:B0-----:R-:W-:-:S08]  /*0080*/  IMAD R2, R2, UR4, R3 ;  /* 0x0000000402027c24 */ /* 0x001fd0000f8e0203 */
[----:B--2---:R-:W-:Y:S05]  /*0090*/  BRA.U !UP0, `(.L_x_0) ;  /* 0x0000000908947547 */ /* 0x004fea000b800000 */
[----:B------:R-:W-:Y:S01]  /*00a0*/  UISETP.GE.U32.AND UP0, UPT, UR5, 0x8, UPT ;  /* 0x000000080500788c */ /* 0x000fe2000bf06070 */
[----:B------:R-:W-:Y:S01]  /*00b0*/  IMAD.MOV.U32 R3, RZ, RZ, RZ ;  /* 0x000000ffff037224 */ /* 0x000fe200078e00ff */
[----:B------:R-:W-:Y:S01]  /*00c0*/  ULEA.HI UR4, UR5, UR5, URZ, 0x1 ;  /* 0x0000000505047291 */ /* 0x000fe2000f8f08ff */
[----:B------:R-:W-:Y:S01]  /*00d0*/  MOV R0, RZ ;  /* 0x000000ff00007202 */ /* 0x000fe20000000f00 */
[----:B------:R-:W-:Y:S02]  /*00e0*/  ULOP3.LUT UR6, UR5, 0x7, URZ, 0xc0, !UPT ;  /* 0x0000000705067892 */ /* 0x000fe4000f8ec0ff */
[----:B------:R-:W-:Y:S02]  /*00f0*/  USHF.R.S32.HI UR4, URZ, 0x1, UR4 ;  /* 0x00000001ff047899 */ /* 0x000fe40008011404 */
[----:B------:R-:W-:-:S04]  /*0100*/  UISETP.NE.AND UP1, UPT, UR6, URZ, UPT ;  /* 0x000000ff0600728c */ /* 0x000fc8000bf25270 */
[----:B------:R-:W-:Y:S01]  /*0110*/  VIADD R4, R2, -UR4 ;  /* 0x8000000402047c36 */ /* 0x000fe20008000000 */
[----:B------:R-:W-:Y:S06]  /*0120*/  BRA.U !UP0, `(.L_x_1) ;  /* 0x0000000508287547 */ /* 0x000fec000b800000 */
[----:B------:R-:W-:Y:S01]  /*0130*/  ULOP3.LUT UR4, UR5, 0x7ffffff8, URZ, 0xc0, !UPT ;  /* 0x7ffffff805047892 */ /* 0x000fe2000f8ec0ff */
[----:B------:R-:W-:Y:S01]  /*0140*/  MOV R7, RZ ;  /* 0x000000ff00077202 */ /* 0x000fe20000000f00 */
[----:B------:R-:W-:Y:S01]  /*0150*/  IMAD.MOV.U32 R0, RZ, RZ, RZ ;  /* 0x000000ffff007224 */ /* 0x000fe200078e00ff */
[----:B------:R-:W0:Y:S03]  /*0160*/  LDCU UR7, c[0x0][0x398] ;  /* 0x00007300ff0777ac */ /* 0x000e260008000800 */
[----:B------:R-:W-:-:S07]  /*0170*/  MOV R3, UR4 ;  /* 0x0000000400037c02 */ /* 0x000fce0008000f00 */
.L_x_2:
[----:B------:R-:W-:Y:S01]  /*0180*/  IMAD.IADD R29, R4, 0x1, R7 ;  /* 0x00000001041d7824 */ /* 0x000fe200078e0207 */
[----:B------:R-:W1:Y:S04]  /*0190*/  LDC.64 R14, c[0x0][0x388] ;  /* 0x0000e200ff0e7b82 */ /* 0x000e680000000a00 */
[----:B0-----:R-:W-:-:S04]  /*01a0*/  ISETP.GE.AND P4, PT, R29, UR7, PT ;  /* 0x000000071d007c0c */ /* 0x001fc8000bf86270 */
[----:B------:R-:W-:-:S13]  /*01b0*/  ISETP.LT.OR P4, PT, R29, RZ, P4 ;  /* 0x000000ff1d00720c */ /* 0x000fda0002781670 */
[----:B------:R-:W0:Y:S01]  /*01c0*/  @!P4 LDC.64 R8, c[0x0][0x380] ;  /* 0x0000e000ff08cb82 */ /* 0x000e220000000a00 */
[----:B-1----:R-:W-:-:S05]  /*01d0*/  IMAD.WIDE.U32 R14, R7, 0x4, R14 ;  /* 0x00000004070e7825 */ /* 0x002fca00078e000e */
[----:B------:R-:W2:Y:S01]  /*01e0*/  @!P4 LDG.E R10, desc[UR8][R14.64] ;  /* 0x000000080e0ac981 */ /* 0x000ea2000c1e1900 */
[----:B0-----:R-:W-:-:S06]  /*01f0*/  @!P4 IMAD.WIDE.U32 R8, R29, 0x4, R8 ;  /* 0x000000041d08c825 */ /* 0x001fcc00078e0008 */
[----:B------:R-:W2:Y:S01]  /*0200*/  @!P4 LDG.E R9, desc[UR8][R8.64] ;  /* 0x000000080809c981 */ /* 0x000ea2000c1e1900 */
[----:B------:R-:W-:-:S04]  /*0210*/  IADD3 R19, PT, PT, R29, 0x1, RZ ;  /* 0x000000011d137810 */ /* 0x000fc80007ffe0ff */
[----:B------:R-:W-:Y:S01]  /*0220*/  ISETP.GE.AND P0, PT, R19, UR7, PT ;  /* 0x0000000713007c0c */ /* 0x000fe2000bf06270 */
[----:B------:R-:W-:-:S03]  /*0230*/  VIADD R24, R29, 0x2 ;  /* 0x000000021d187836 */ /* 0x000fc60000000000 */
[----:B------:R-:W-:Y:S02]  /*0240*/  ISETP.LT.OR P0, PT, R19, RZ, P0 ;  /* 0x000000ff1300720c */ /* 0x000fe40000701670 */
[C---:B------:R-:W-:Y:S02]  /*0250*/  IADD3 R25, PT, PT, R29.reuse, 0x3, RZ ;  /* 0x000000031d197810 */ /* 0x040fe40007ffe0ff */
[C---:B------:R-:W-:Y:S01]  /*0260*/  ISETP.GE.AND P3, PT, R24.reuse, UR7, PT ;  /* 0x0000000718007c0c */ /* 0x040fe2000bf66270 */
[----:B------:R-:W-:Y:S01]  /*0270*/  VIADD R5, R29, 0x4 ;  /* 0x000000041d057836 */ /* 0x000fe20000000000 */
[C---:B------:R-:W-:Y:S02]  /*0280*/  ISETP.GE.AND P2, PT, R25.reuse, UR7, PT ;  /* 0x0000000719007c0c */ /* 0x040fe4000bf46270 */
[----:B------:R-:W-:Y:S02]  /*0290*/  ISETP.LT.OR P3, PT, R24, RZ, P3 ;  /* 0x000000ff1800720c */ /* 0x000fe40001f61670 */
[----:B------:R-:W-:-:S02]  /*02a0*/  ISETP.LT.OR P2, PT, R25, RZ, P2 ;  /* 0x000000ff1900720c */ /* 0x000fc40001741670 */
[----:B------:R-:W-:Y:S01]  /*02b0*/  IADD3 R6, PT, PT, R29, 0x5, RZ ;  /* 0x000000051d067810 */ /* 0x000fe20007ffe0ff */
[----:B------:R-:W0:Y:S01]  /*02c0*/  @!P0 LDC.64 R22, c[0x0][0x380] ;  /* 0x0000e000ff168b82 */ /* 0x000e220000000a00 */
[----:B------:R-:W-:Y:S01]  /*02d0*/  ISETP.GE.AND P1, PT, R5, UR7, PT ;  /* 0x0000000705007c0c */ /* 0x000fe2000bf26270 */
[----:B------:R-:W-:Y:S01]  /*02e0*/  VIADD R27, R29, 0x6 ;  /* 0x000000061d1b7836 */ /* 0x000fe20000000000 */
[C---:B------:R-:W-:Y:S02]  /*02f0*/  ISETP.GE.AND P5, PT, R6.reuse, UR7, PT ;  /* 0x0000000706007c0c */ /* 0x040fe4000bfa6270 */
[----:B------:R-:W-:Y:S02]  /*0300*/  ISETP.LT.OR P1, PT, R5, RZ, P1 ;  /* 0x000000ff0500720c */ /* 0x000fe40000f21670 */
[----:B------:R-:W-:Y:S01]  /*0310*/  IADD3 R29, PT, PT, R29, 0x7, RZ ;  /* 0x000000071d1d7810 */ /* 0x000fe20007ffe0ff */
[----:B------:R-:W1:Y:S01]  /*0320*/  @!P3 LDC.64 R12, c[0x0][0x380] ;  /* 0x0000e000ff0cbb82 */ /* 0x000e620000000a00 */
[----:B------:R-:W-:-:S02]  /*0330*/  ISETP.LT.OR P5, PT, R6, RZ, P5 ;  /* 0x000000ff0600720c */ /* 0x000fc40002fa1670 */
[----:B------:R-:W-:-:S04]  /*0340*/  ISETP.GE.AND P6, PT, R29, UR7, PT ;  /* 0x000000071d007c0c */ /* 0x000fc8000bfc6270 */
[----:B------:R-:W-:-:S07]  /*0350*/  ISETP.LT.OR P6, PT, R29, RZ, P6 ;  /* 0x000000ff1d00720c */ /* 0x000fce00037c1670 */
[----:B------:R-:W3:Y:S01]  /*0360*/  @!P5 LDC.64 R16, c[0x0][0x380] ;  /* 0x0000e000ff10db82 */ /* 0x000ee20000000a00 */
[----:B0-----:R-:W-:-:S07]  /*0370*/  @!P0 IMAD.WIDE.U32 R22, R19, 0x4, R22 ;  /* 0x0000000413168825 */ /* 0x001fce00078e0016 */
[----:B------:R-:W0:Y:S01]  /*0380*/  @!P6 LDC.64 R20, c[0x0][0x380] ;  /* 0x0000e000ff14eb82 */ /* 0x000e220000000a00 */
[----:B------:R-:W4:Y:S01]  /*0390*/  @!P0 LDG.E R23, desc[UR8][R22.64] ;  /* 0x0000000816178981 */ /* 0x000f22000c1e1900 */
[----:B-1----:R-:W-:-:S03]  /*03a0*/  @!P3 IMAD.WIDE.U32 R12, R24, 0x4, R12 ;  /* 0x00000004180cb825 */ /* 0x002fc600078e000c */
[----:B------:R-:W4:Y:S04]  /*03b0*/  @!P0 LDG.E R24, desc[UR8][R14.64+0x4] ;  /* 0x000004080e188981 */ /* 0x000f28000c1e1900 */
[----:B------:R-:W5:Y:S04]  /*03c0*/  @!P3 LDG.E R13, desc[UR8][R12.64] ;  /* 0x000000080c0db981 */ /* 0x000f68000c1e1900 */
[----:B------:R-:W5:Y:S01]  /*03d0*/  @!P5 LDG.E R22, desc[UR8][R14.64+0x14] ;  /* 0x000014080e16d981 */ /* 0x000f62000c1e1900 */
[----:B---3--:R-:W-:-:S03]  /*03e0*/  @!P5 IMAD.WIDE.U32 R16, R6, 0x4, R16 ;  /* 0x000000040610d825 */ /* 0x008fc600078e0010 */
[----:B------:R-:W3:Y:S04]  /*03f0*/  @!P1 LDG.E R6, desc[UR8][R14.64+0x10] ;  /* 0x000010080e069981 */ /* 0x000ee8000c1e1900 */
[----:B------:R-:W3:Y:S01]  /*0400*/  @!P5 LDG.E R17, desc[UR8][R16.64] ;  /* 0x000000081011d981 */ /* 0x000ee2000c1e1900 */
[----:B0-----:R-:W-:-:S06]  /*0410*/  @!P6 IMAD.WIDE.U32 R20, R29, 0x4, R20 ;  /* 0x000000041d14e825 */ /* 0x001fcc00078e0014 */
[----:B------:R-:W3:Y:S01]  /*0420*/  @!P6 LDG.E R21, desc[UR8][R20.64] ;  /* 0x000000081415e981 */ /* 0x000ee2000c1e1900 */
[----:B--2---:R-:W-:Y:S01]  /*0430*/  @!P4 IMAD R0, R9, R10, R0 ;  /* 0x0000000a0900c224 */ /* 0x004fe200078e0200 */
[C---:B------:R-:W-:Y:S01]  /*0440*/  ISETP.GE.AND P4, PT, R27.reuse, UR7, PT ;  /* 0x000000071b007c0c */ /* 0x040fe2000bf86270 */
[----:B------:R-:W0:Y:S03]  /*0450*/  @!P2 LDC.64 R10, c[0x0][0x380] ;  /* 0x0000e000ff0aab82 */ /* 0x000e260000000a00 */
[----:B------:R-:W-:-:S05]  /*0460*/  ISETP.LT.OR P4, PT, R27, RZ, P4 ;  /* 0x000000ff1b00720c */ /* 0x000fca0002781670 */
[----:B------:R-:W1:Y:S08]  /*0470*/  @!P1 LDC.64 R8, c[0x0][0x380] ;  /* 0x0000e000ff089b82 */ /* 0x000e700000000a00 */
[----:B------:R-:W2:Y:S01]  /*0480*/  @!P4 LDC.64 R18, c[0x0][0x380] ;  /* 0x0000e000ff12cb82 */ /* 0x000ea20000000a00 */
[----:B------:R-:W3:Y:S01]  /*0490*/  @!P4 LDG.E R12, desc[UR8][R14.64+0x18] ;  /* 0x000018080e0cc981 */ /* 0x000ee2000c1e1900 */
[----:B0-----:R-:W-:-:S03]  /*04a0*/  @!P2 IMAD.WIDE.U32 R10, R25, 0x4, R10 ;  /* 0x00000004190aa825 */ /* 0x001fc600078e000a */
[----:B------:R-:W5:Y:S04]  /*04b0*/  @!P3 LDG.E R25, desc[UR8][R14.64+0x8] ;  /* 0x000008080e19b981 */ /* 0x000f68000c1e1900 */
[----:B------:R-:W3:Y:S01]  /*04c0*/  @!P2 LDG.E R11, desc[UR8][R10.64] ;  /* 0x000000080a0ba981 */ /* 0x000ee2000c1e1900 */
[----:B-1----:R-:W-:-:S03]  /*04d0*/  @!P1 IMAD.WIDE.U32 R8, R5, 0x4, R8 ;  /* 0x0000000405089825 */ /* 0x002fc600078e0008 */
[----:B------:R-:W3:Y:S04]  /*04e0*/  @!P2 LDG.E R5, desc[UR8][R14.64+0xc] ;  /* 0x00000c080e05a981 */ /* 0x000ee8000c1e1900 */
[----:B------:R-:W3:Y:S01]  /*04f0*/  @!P1 LDG.E R9, desc[UR8][R8.64] ;  /* 0x0000000808099981 */ /* 0x000ee2000c1e1900 */
[----:B--2---:R-:W-:-:S03]  /*0500*/  @!P4 IMAD.WIDE.U32 R18, R27, 0x4, R18 ;  /* 0x000000041b12c825 */ /* 0x004fc600078e0012 */
[----:B------:R-:W2:Y:S04]  /*0510*/  @!P6 LDG.E R10, desc[UR8][R14.64+0x1c] ;  /* 0x00001c080e0ae981 */ /* 0x000ea8000c1e1900 */
[----:B------:R-:W2:Y:S01]  /*0520*/  @!P4 LDG.E R19, desc[UR8][R18.64] ;  /* 0x000000081213c981 */ /* 0x000ea2000c1e1900 */
[----:B------:R-:W-:Y:S01]  /*0530*/  IADD3 R7, PT, PT, R7, 0x8, RZ ;  /* 0x0000000807077810 */ /* 0x000fe20007ffe0ff */
[----:B----4-:R-:W-:-:S03]  /*0540*/  @!P0 IMAD R0, R23, R24, R0 ;  /* 0x0000001817008224 */ /* 0x010fc600078e0200 */
[----:B------:R-:W-:Y:S01]  /*0550*/  ISETP.NE.AND P0, PT, R7, R3, PT ;  /* 0x000000030700720c */ /* 0x000fe20003f05270 */
[----:B-----5:R-:W-:-:S04]  /*0560*/  @!P3 IMAD R0, R13, R25, R0 ;  /* 0x000000190d00b224 */ /* 0x020fc800078e0200 */
[----:B---3--:R-:W-:-:S04]  /*0570*/  @!P2 IMAD R0, R11, R5, R0 ;  /* 0x000000050b00a224 */ /* 0x008fc800078e0200 */
[----:B------:R-:W-:-:S04]  /*0580*/  @!P1 IMAD R0, R9, R6, R0 ;  /* 0x0000000609009224 */ /* 0x000fc800078e0200 */
[----:B------:R-:W-:-:S04]  /*0590*/  @!P5 IMAD R0, R17, R22, R0 ;  /* 0x000000161100d224 */ /* 0x000fc800078e0200 */
[----:B--2---:R-:W-:-:S04]  /*05a0*/  @!P4 IMAD R0, R19, R12, R0 ;  /* 0x0000000c1300c224 */ /* 0x004fc800078e0200 */
[----:B------:R-:W-:Y:S01]  /*05b0*/  @!P6 IMAD R0, R21, R10, R0 ;  /* 0x0000000a1500e224 */ /* 0x000fe200078e0200 */
[----:B------:R-:W-:Y:S06]  /*05c0*/  @P0 BRA `(.L_x_2) ;  /* 0xfffffff800ec0947 */ /* 0x000fec000383ffff */
.L_x_1:
[----:B------:R-:W-:Y:S05]  /*05d0*/  BRA.U !UP1, `(.L_x_0) ;  /* 0x0000000509447547 */ /* 0x000fea000b800000 */
[----:B------:R-:W0:Y:S01]  /*05e0*/  LDCU UR4, c[0x0][0x39c] ;  /* 0x00007380ff0477ac */ /* 0x000e220008000800 */
[----:B------:R-:W-:Y:S02]  /*05f0*/  UISETP.GE.U32.AND UP0, UPT, UR6, 0x4, UPT ;  /* 0x000000040600788c */ /* 0x000fe4000bf06070 */
[----:B0-----:R-:W-:-:S04]  /*0600*/  ULOP3.LUT UR5, UR4, 0x3, URZ, 0xc0, !UPT ;  /* 0x0000000304057892 */ /* 0x001fc8000f8ec0ff */
[----:B------:R-:W-:-:S03]  /*0610*/  UISETP.NE.AND UP1, UPT, UR5, URZ, UPT ;  /* 0x000000ff0500728c */ /* 0x000fc6000bf25270 */
[----:B------:R-:W-:Y:S08]  /*0620*/  BRA.U !UP0, `(.L_x_3) ;  /* 0x0000000108907547 */ /* 0x000ff0000b800000 */
[----:B------:R-:W0:Y:S01]  /*0630*/  LDCU UR6, c[0x0][0x398] ;  /* 0x00007300ff0677ac */ /* 0x000e220008000800 */
[----:B------:R-:W-:Y:S01]  /*0640*/  IMAD.IADD R17, R4, 0x1, R3 ;  /* 0x0000000104117824 */ /* 0x000fe200078e0203 */
[----:B------:R-:W1:Y:S03]  /*0650*/  LDC.64 R8, c[0x0][0x388] ;  /* 0x0000e200ff087b82 */ /* 0x000e660000000a00 */
[C---:B------:R-:W-:Y:S01]  /*0660*/  VIADD R5, R17.reuse, 0x3 ;  /* 0x0000000311057836 */ /* 0x040fe20000000000 */
[C---:B------:R-:W-:Y:S02]  /*0670*/  IADD3 R19, PT, PT, R17.reuse, 0x1, RZ ;  /* 0x0000000111137810 */ /* 0x040fe40007ffe0ff */
[C---:B------:R-:W-:Y:S02]  /*0680*/  IADD3 R21, PT, PT, R17.reuse, 0x2, RZ ;  /* 0x0000000211157810 */ /* 0x040fe40007ffe0ff */
[----:B0-----:R-:W-:-:S02]  /*0690*/  ISETP.GE.AND P0, PT, R17, UR6, PT ;  /* 0x0000000611007c0c */ /* 0x001fc4000bf06270 */
[----:B------:R-:W-:Y:S02]  /*06a0*/  ISETP.GE.AND P1, PT, R19, UR6, PT ;  /* 0x0000000613007c0c */ /* 0x000fe4000bf26270 */
[----:B------:R-:W-:Y:S02]  /*06b0*/  ISETP.LT.OR P0, PT, R17, RZ, P0 ;  /* 0x000000ff1100720c */ /* 0x000fe40000701670 */
[----:B------:R-:W-:Y:S02]  /*06c0*/  ISETP.GE.AND P2, PT, R21, UR6, PT ;  /* 0x0000000615007c0c */ /* 0x000fe4000bf46270 */
[----:B------:R-:W-:Y:S01]  /*06d0*/  ISETP.LT.OR P1, PT, R19, RZ, P1 ;  /* 0x000000ff1300720c */ /* 0x000fe20000f21670 */
[----:B-1----:R-:W-:Y:S01]  /*06e0*/  IMAD.WIDE.U32 R8, R3, 0x4, R8 ;  /* 0x0000000403087825 */ /* 0x002fe200078e0008 */
[----:B------:R-:W-:Y:S02]  /*06f0*/  ISETP.LT.OR P2, PT, R21, RZ, P2 ;  /* 0x000000ff1500720c */ /* 0x000fe40001741670 */
[----:B------:R-:W-:-:S04]  /*0700*/  ISETP.GE.AND P3, PT, R5, UR6, PT ;  /* 0x0000000605007c0c */ /* 0x000fc8000bf66270 */
[----:B------:R-:W-:Y:S01]  /*0710*/  ISETP.LT.OR P3, PT, R5, RZ, P3 ;  /* 0x000000ff0500720c */ /* 0x000fe20001f61670 */
[----:B------:R-:W0:Y:S01]  /*0720*/  @!P0 LDC.64 R14, c[0x0][0x380] ;  /* 0x0000e000ff0e8b82 */ /* 0x000e220000000a00 */
[----:B------:R-:W2:Y:S07]  /*0730*/  @!P0 LDG.E R16, desc[UR8][R8.64] ;  /* 0x0000000808108981 */ /* 0x000eae000c1e1900 */
[----:B------:R-:W1:Y:S04]  /*0740*/  @!P1 LDC.64 R12, c[0x0][0x380] ;  /* 0x0000e000ff0c9b82 */ /* 0x000e680000000a00 */
[----:B------:R-:W3:Y:S04]  /*0750*/  @!P3 LDG.E R18, desc[UR8][R8.64+0xc] ;  /* 0x00000c080812b981 */ /* 0x000ee8000c1e1900 */
[----:B------:R-:W4:Y:S08]  /*0760*/  @!P2 LDC.64 R10, c[0x0][0x380] ;  /* 0x0000e000ff0aab82 */ /* 0x000f300000000a00 */
[----:B------:R-:W5:Y:S01]  /*0770*/  @!P3 LDC.64 R6, c[0x0][0x380] ;  /* 0x0000e000ff06bb82 */ /* 0x000f620000000a00 */
[----:B0-----:R-:W-:-:S02]  /*0780*/  @!P0 IMAD.WIDE.U32 R14, R17, 0x4, R14 ;  /* 0x00000004110e8825 */ /* 0x001fc400078e000e */
[----:B------:R-:W3:Y:S04]  /*0790*/  @!P1 LDG.E R17, desc[UR8][R8.64+0x4] ;  /* 0x0000040808119981 */ /* 0x000ee8000c1e1900 */
[----:B------:R-:W2:Y:S01]  /*07a0*/  @!P0 LDG.E R15, desc[UR8][R14.64] ;  /* 0x000000080e0f8981 */ /* 0x000ea2000c1e1900 */
[----:B-1----:R-:W-:-:S06]  /*07b0*/  @!P1 IMAD.WIDE.U32 R12, R19, 0x4, R12 ;  /* 0x00000004130c9825 */ /* 0x002fcc00078e000c */
[----:B------:R-:W3:Y:S01]  /*07c0*/  @!P1 LDG.E R13, desc[UR8][R12.64] ;  /* 0x000000080c0d9981 */ /* 0x000ee2000c1e1900 */
[----:B----4-:R-:W-:-:S06]  /*07d0*/  @!P2 IMAD.WIDE.U32 R10, R21, 0x4, R10 ;  /* 0x00000004150aa825 */ /* 0x010fcc00078e000a */
[----:B------:R-:W4:Y:S01]  /*07e0*/  @!P2 LDG.E R11, desc[UR8][R10.64] ;  /* 0x000000080a0ba981 */ /* 0x000f22000c1e1900 */
[----:B-----5:R-:W-:-:S03]  /*07f0*/  @!P3 IMAD.WIDE.U32 R6, R5, 0x4, R6 ;  /* 0x000000040506b825 */ /* 0x020fc600078e0006 */
[----:B------:R-:W4:Y:S04]  /*0800*/  @!P2 LDG.E R5, desc[UR8][R8.64+0x8] ;  /* 0x000008080805a981 */ /* 0x000f28000c1e1900 */
[----:B------:R-:W5:Y:S01]  /*0810*/  @!P3 LDG.E R7, desc[UR8][R6.64] ;  /* 0x000000080607b981 */ /* 0x000f62000c1e1900 */
[----:B------:R-:W-:Y:S01]  /*0820*/  IADD3 R3, PT, PT, R3, 0x4, RZ ;  /* 0x0000000403037810 */ /* 0x000fe20007ffe0ff */
[----:B--2---:R-:W-:-:S04]  /*0830*/  @!P0 IMAD R0, R15, R16, R0 ;  /* 0x000000100f008224 */ /* 0x004fc800078e0200 */
[----:B---3--:R-:W-:-:S04]  /*0840*/  @!P1 IMAD R0, R13, R17, R0 ;  /* 0x000000110d009224 */ /* 0x008fc800078e0200 */
[----:B----4-:R-:W-:-:S04]  /*0850*/  @!P2 IMAD R0, R11, R5, R0 ;  /* 0x000000050b00a224 */ /* 0x010fc800078e0200 */
[----:B-----5:R-:W-:-:S07]  /*0860*/  @!P3 IMAD R0, R7, R18, R0 ;  /* 0x000000120700b224 */ /* 0x020fce00078e0200 */
.L_x_3:
[----:B------:R-:W-:Y:S05]  /*0870*/  BRA.U !UP1, `(.L_x_0) ;  /* 0x00000001099c7547 */ /* 0x000fea000b800000 */
[----:B------:R-:W-:Y:S02]  /*0880*/  UISETP.NE.AND UP0, UPT, UR5, 0x1, UPT ;  /* 0x000000010500788c */ /* 0x000fe4000bf05270 */
[----:B------:R-:W-:-:S04]  /*0890*/  ULOP3.LUT UR4, UR4, 0x1, URZ, 0xc0, !UPT ;  /* 0x0000000104047892 */ /* 0x000fc8000f8ec0ff */
[----:B------:R-:W-:-:S03]  /*08a0*/  UISETP.NE.U32.AND UP1, UPT, UR4, 0x1, UPT ;  /* 0x000000010400788c */ /* 0x000fc6000bf25070 */
[----:B------:R-:W-:Y:S08]  /*08b0*/  BRA.U !UP0, `(.L_x_4) ;  /* 0x0000000108507547 */ /* 0x000ff0000b800000 */
[----:B------:R-:W0:Y:S01]  /*08c0*/  LDCU UR4, c[0x0][0x398] ;  /* 0x00007300ff0477ac */ /* 0x000e220008000800 */
[----:B------:R-:W-:Y:S01]  /*08d0*/  IADD3 R5, PT, PT, R4, R3, RZ ;  /* 0x0000000304057210 */ /* 0x000fe20007ffe0ff */
[----:B------:R-:W1:Y:S04]  /*08e0*/  LDC.64 R6, c[0x0][0x388] ;  /* 0x0000e200ff067b82 */ /* 0x000e680000000a00 */
[C---:B------:R-:W-:Y:S01]  /*08f0*/  VIADD R15, R5.reuse, 0x1 ;  /* 0x00000001050f7836 */ /* 0x040fe20000000000 */
[----:B0-----:R-:W-:-:S04]  /*0900*/  ISETP.GE.AND P0, PT, R5, UR4, PT ;  /* 0x0000000405007c0c */ /* 0x001fc8000bf06270 */
[----:B------:R-:W-:Y:S02]  /*0910*/  ISETP.GE.AND P1, PT, R15, UR4, PT ;  /* 0x000000040f007c0c */ /* 0x000fe4000bf26270 */
[----:B------:R-:W-:Y:S02]  /*0920*/  ISETP.LT.OR P0, PT, R5, RZ, P0 ;  /* 0x000000ff0500720c */ /* 0x000fe40000701670 */
[----:B------:R-:W-:Y:S01]  /*0930*/  ISETP.LT.OR P1, PT, R15, RZ, P1 ;  /* 0x000000ff0f00720c */ /* 0x000fe20000f21670 */
[----:B-1----:R-:W-:-:S10]  /*0940*/  IMAD.WIDE.U32 R10, R3, 0x4, R6 ;  /* 0x00000004030a7825 */ /* 0x002fd400078e0006 */
[----:B------:R-:W0:Y:S08]  /*0950*/  @!P0 LDC.64 R8, c[0x0][0x380] ;  /* 0x0000e000ff088b82 */ /* 0x000e300000000a00 */
[----:B------:R-:W1:Y:S01]  /*0960*/  @!P1 LDC.64 R12, c[0x0][0x380] ;  /* 0x0000e000ff0c9b82 */ /* 0x000e620000000a00 */
[----:B0-----:R-:W-:Y:S02]  /*0970*/  @!P0 IMAD.WIDE.U32 R6, R5, 0x4, R8 ;  /* 0x0000000405068825 */ /* 0x001fe400078e0008 */
[----:B------:R-:W2:Y:S04]  /*0980*/  @!P0 LDG.E R5, desc[UR8][R10.64] ;  /* 0x000000080a058981 */ /* 0x000ea8000c1e1900 */
[----:B------:R-:W2:Y:S01]  /*0990*/  @!P0 LDG.E R7, desc[UR8][R6.64] ;  /* 0x0000000806078981 */ /* 0x000ea2000c1e1900 */
[----:B-1----:R-:W-:-:S03]  /*09a0*/  @!P1 IMAD.WIDE.U32 R8, R15, 0x4, R12 ;  /* 0x000000040f089825 */ /* 0x002fc600078e000c */
[----:B------:R-:W3:Y:S04]  /*09b0*/  @!P1 LDG.E R12, desc[UR8][R10.64+0x4] ;  /* 0x000004080a0c9981 */ /* 0x000ee8000c1e1900 */
[----:B------:R-:W3:Y:S01]  /*09c0*/  @!P1 LDG.E R9, desc[UR8][R8.64] ;  /* 0x0000000808099981 */ /* 0x000ee2000c1e1900 */
[----:B------:R-:W-:Y:S01]  /*09d0*/  IADD3 R3, PT, PT, R3, 0x2, RZ ;  /* 0x0000000203037810 */ /* 0x000fe20007ffe0ff */
[----:B--2---:R-:W-:-:S04]  /*09e0*/  @!P0 IMAD R0, R7, R5, R0 ;  /* 0x0000000507008224 */ /* 0x004fc800078e0200 */
[----:B---3--:R-:W-:-:S07]  /*09f0*/  @!P1 IMAD R0, R9, R12, R0 ;  /* 0x0000000c09009224 */ /* 0x008fce00078e0200 */
.L_x_4:
[----:B------:R-:W-:Y:S05]  /*0a00*/  BRA.U UP1, `(.L_x_0) ;  /* 0x0000000101387547 */ /* 0x000fea000b800000 */
[----:B------:R-:W0:Y:S01]  /*0a10*/  LDCU UR4, c[0x0][0x398] ;  /* 0x00007300ff0477ac */ /* 0x000e220008000800 */
[----:B------:R-:W-:Y:S01]  /*0a20*/  IADD3 R9, PT, PT, R4, R3, RZ ;  /* 0x0000000304097210 */ /* 0x000fe20007ffe0ff */
[----:B------:R-:W-:Y:S03]  /*0a30*/  BSSY.RECONVERGENT B0, `(.L_x_0) ;  /* 0x000000b000007945 */ /* 0x000fe60003800200 */
[----:B0-----:R-:W-:-:S04]  /*0a40*/  ISETP.GE.AND P0, PT, R9, UR4, PT ;  /* 0x0000000409007c0c */ /* 0x001fc8000bf06270 */
[----:B------:R-:W-:-:S13]  /*0a50*/  ISETP.LT.OR P0, PT, R9, RZ, P0 ;  /* 0x000000ff0900720c */ /* 0x000fda0000701670 */
[----:B------:R-:W-:Y:S05]  /*0a60*/  @P0 BRA `(.L_x_5) ;  /* 0x00000000001c0947 */ /* 0x000fea0003800000 */
[----:B------:R-:W0:Y:S08]  /*0a70*/  LDC.64 R4, c[0x0][0x380] ;  /* 0x0000e000ff047b82 */ /* 0x000e300000000a00 */
[----:B------:R-:W1:Y:S01]  /*0a80*/  LDC.64 R6, c[0x0][0x388] ;  /* 0x0000e200ff067b82 */ /* 0x000e620000000a00 */
[----:B0-----:R-:W-:-:S06]  /*0a90*/  IMAD.WIDE.U32 R4, R9, 0x4, R4 ;  /* 0x0000000409047825 */ /* 0x001fcc00078e0004 */
[----:B------:R-:W2:Y:S01]  /*0aa0*/  LDG.E R5, desc[UR8][R4.64] ;  /* 0x0000000804057981 */ /* 0x000ea2000c1e1900 */
[----:B-1----:R-:W-:-:S06]  /*0ab0*/  IMAD.WIDE.U32 R6, R3, 0x4, R6 ;  /* 0x0000000403067825 */ /* 0x002fcc00078e0006 */
[----:B------:R-:W2:Y:S02]  /*0ac0*/  LDG.E R6, desc[UR8][R6.64] ;  /* 0x0000000806067981 */ /* 0x000ea4000c1e1900 */
[----:B--2---:R-:W-:-:S07]  /*0ad0*/  IMAD R0, R5, R6, R0 ;  /* 0x0000000605007224 */ /* 0x004fce00078e0200 */
.L_x_5:
[----:B------:R-:W-:Y:S05]  /*0ae0*/  BSYNC.RECONVERGENT B0 ;  /* 0x0000000000007941 */ /* 0x000fea0003800200 */
.L_x_0:
[----:B------:R-:W0:Y:S02]  /*0af0*/  LDC.64 R4, c[0x0][0x390] ;  /* 0x0000e400ff047b82 */ /* 0x000e240000000a00 */
[----:B0-----:R-:W-:-:S05]  /*0b00*/  IMAD.WIDE R2, R2, 0x4, R4 ;  /* 0x0000000402027825 */ /* 0x001fca00078e0204 */
[----:B------:R-:W-:Y:S01]  /*0b10*/  STG.E desc[UR8][R2.64], R0 ;  /* 0x0000000002007986 */ /* 0x000fe2000c101908 */
[----:B------:R-:W-:Y:S05]  /*0b20*/  EXIT ;  /* 0x000000000000794d */ /* 0x000fea0003800000 */
.L_x_6:
[----:B------:R-:W-:-:S00]  /*0b30*/  BRA `(.L_x_6) ;  /* 0xfffffffc00fc7947 */ /* 0x000fc0000383ffff */
[----:B------:R-:W-:-:S00]  /*0b40*/  NOP ;  /* 0x0000000000007918 */ /* 0x000fc00000000000 */
        /* <DEDUP_REMOVED lines=11> */
.L_x_7:


//--------------------- .nv.shared.reserved.0     --------------------------
	.section	.nv.shared.reserved.0,"aw",@nobits
	.weak		__nv_reservedSMEM_offset_0_alias
	.size		__nv_reservedSMEM_offset_0_alias, 0, 64
	.other		__nv_reservedSMEM_offset_0_alias,@"STO_CUDA_RESERVED_SHARED STV_DEFAULT"
__nv_reservedSMEM_offset_0_alias:
	.zero		0
	.zero		64


//--------------------- .nv.constant0._Z12conv1dKernelPiS_S_ii --------------------------
	.section	.nv.constant0._Z12conv1dKernelPiS_S_ii,"a",@progbits
	.sectionflags	@""
	.align	4
.nv.constant0._Z12conv1dKernelPiS_S_ii:
	.zero		928


//--------------------- SYMBOLS --------------------------

	.type		.nv.reservedSmem.offset0,@object
	.size		.nv.reservedSmem.offset0,0x4
